	.headerflags	@"EF_CUDA_TEXMODE_UNIFIED EF_CUDA_64BIT_ADDRESS EF_CUDA_ACCELERATORS EF_CUDA_SM90 EF_CUDA_VIRTUAL_SM(EF_CUDA_SM90)"
	.elftype	@"ET_EXEC"


//--------------------- .nv.info                  --------------------------
	.section	.nv.info,"",@"SHT_CUDA_INFO"
	.align	4


	//----- nvinfo : EIATTR_REGCOUNT
	.align		4
        /*0000*/ 	.byte	0x04, 0x2f
        /*0002*/ 	.short	(.L_1 - .L_0)
	.align		4
.L_0:
        /*0004*/ 	.word	index@(triton_poi_fused_convolution_11)
        /*0008*/ 	.word	0x0000000e


	//----- nvinfo : EIATTR_MIN_STACK_SIZE
	.align		4
.L_1:
        /*000c*/ 	.byte	0x04, 0x12
        /*000e*/ 	.short	(.L_3 - .L_2)
	.align		4
.L_2:
        /*0010*/ 	.word	index@(triton_poi_fused_convolution_11)
        /*0014*/ 	.word	0x00000000


	//----- nvinfo : EIATTR_FRAME_SIZE
	.align		4
.L_3:
        /*0018*/ 	.byte	0x04, 0x11
        /*001a*/ 	.short	(.L_5 - .L_4)
	.align		4
.L_4:
        /*001c*/ 	.word	index@(triton_poi_fused_convolution_11)
        /*0020*/ 	.word	0x00000000


	//----- nvinfo : EIATTR_MIN_STACK_SIZE
	.align		4
.L_5:
        /*0024*/ 	.byte	0x04, 0x12
        /*0026*/ 	.short	(.L_7 - .L_6)
	.align		4
.L_6:
        /*0028*/ 	.word	index@(triton_poi_fused_convolution_11)
        /*002c*/ 	.word	0x00000000
.L_7:


//--------------------- .nv.info.triton_poi_fused_convolution_11 --------------------------
	.section	.nv.info.triton_poi_fused_convolution_11,"",@"SHT_CUDA_INFO"
	.sectionflags	@""
	.align	4


	//----- nvinfo : EIATTR_CUDA_API_VERSION
	.align		4
        /*0000*/ 	.byte	0x04, 0x37
        /*0002*/ 	.short	(.L_9 - .L_8)
.L_8:
        /*0004*/ 	.word	0x0000007c


	//----- nvinfo : EIATTR_KPARAM_INFO
	.align		4
.L_9:
        /*0008*/ 	.byte	0x04, 0x17
        /*000a*/ 	.short	(.L_11 - .L_10)
.L_10:
        /*000c*/ 	.word	0x00000000
        /*0010*/ 	.short	0x0002
        /*0012*/ 	.short	0x0010
        /*0014*/ 	.byte	0x00, 0xf0, 0x11, 0x00


	//----- nvinfo : EIATTR_KPARAM_INFO
	.align		4
.L_11:
        /*0018*/ 	.byte	0x04, 0x17
        /*001a*/ 	.short	(.L_13 - .L_12)
.L_12:
        /*001c*/ 	.word	0x00000000
        /*0020*/ 	.short	0x0001
        /*0022*/ 	.short	0x0008
        /*0024*/ 	.byte	0x00, 0xf4, 0x21, 0x00


	//----- nvinfo : EIATTR_KPARAM_INFO
	.align		4
.L_13:
        /*0028*/ 	.byte	0x04, 0x17
        /*002a*/ 	.short	(.L_15 - .L_14)
.L_14:
        /*002c*/ 	.word	0x00000000
        /*0030*/ 	.short	0x0000
        /*0032*/ 	.short	0x0000
        /*0034*/ 	.byte	0x00, 0xf4, 0x21, 0x00


	//----- nvinfo : EIATTR_SPARSE_MMA_MASK
	.align		4
.L_15:
        /*0038*/ 	.byte	0x03, 0x50
        /*003a*/ 	.short	0x0000


	//----- nvinfo : EIATTR_MAXREG_COUNT
	.align		4
        /*003c*/ 	.byte	0x03, 0x1b
        /*003e*/ 	.short	0x00ff


	//----- nvinfo : EIATTR_EXIT_INSTR_OFFSETS
	.align		4
        /*0040*/ 	.byte	0x04, 0x1c
        /*0042*/ 	.short	(.L_17 - .L_16)


	//   ....[0]....
.L_16:
        /*0044*/ 	.word	0x00000170


	//----- nvinfo : EIATTR_REQNTID
	.align		4
.L_17:
        /*0048*/ 	.byte	0x04, 0x10
        /*004a*/ 	.short	(.L_19 - .L_18)
.L_18:
        /*004c*/ 	.word	0x00000100
        /*0050*/ 	.word	0x00000001
        /*0054*/ 	.word	0x00000001


	//----- nvinfo : EIATTR_CBANK_PARAM_SIZE
	.align		4
.L_19:
        /*0058*/ 	.byte	0x03, 0x19
        /*005a*/ 	.short	0x0014


	//----- nvinfo : EIATTR_PARAM_CBANK
	.align		4
        /*005c*/ 	.byte	0x04, 0x0a
        /*005e*/ 	.short	(.L_21 - .L_20)
	.align		4
.L_20:
        /*0060*/ 	.word	index@(.nv.constant0.triton_poi_fused_convolution_11)
        /*0064*/ 	.short	0x0210
        /*0066*/ 	.short	0x0014


	//----- nvinfo : EIATTR_SW_WAR
	.align		4
.L_21:
        /*0068*/ 	.byte	0x04, 0x36
        /*006a*/ 	.short	(.L_23 - .L_22)
.L_22:
        /*006c*/ 	.word	0x00000008
.L_23:


//--------------------- .nv.callgraph             --------------------------
	.section	.nv.callgraph,"",@"SHT_CUDA_CALLGRAPH"
	.align	4
	.sectionentsize	8
	.align		4
        /*0000*/ 	.word	0x00000000
	.align		4
        /*0004*/ 	.word	0xffffffff
	.align		4
        /*0008*/ 	.word	0x00000000
	.align		4
        /*000c*/ 	.word	0xfffffffe
	.align		4
        /*0010*/ 	.word	0x00000000
	.align		4
        /*0014*/ 	.word	0xfffffffd
	.align		4
        /*0018*/ 	.word	0x00000000
	.align		4
        /*001c*/ 	.word	0xfffffffc


//--------------------- .text.triton_poi_fused_convolution_11 --------------------------
	.section	.text.triton_poi_fused_convolution_11,"ax",@progbits
	.align	128
        .global         triton_poi_fused_convolution_11
        .type           triton_poi_fused_convolution_11,@function
        .size           triton_poi_fused_convolution_11,(.L_x_1 - triton_poi_fused_convolution_11)
        .other          triton_poi_fused_convolution_11,@"STO_CUDA_ENTRY STV_DEFAULT"
triton_poi_fused_convolution_11:
.text.triton_poi_fused_convolution_11:
[----:B------:R-:W-:Y:S01]  /*0000*/  LDC R1, c[0x0][0x28] ;  /* 0x00000a00ff017b82 */ /* 0x000fe20000000800 */
[----:B------:R-:W1:Y:S07]  /*0010*/  S2R R0, SR_TID.X ;  /* 0x0000000000007919 */ /* 0x000e6e0000002100 */
[----:B------:R-:W2:Y:S01]  /*0020*/  LDC.64 R4, c[0x0][0x218] ;  /* 0x00008600ff047b82 */ /* 0x000ea20000000a00 */
[----:B------:R-:W-:Y:S01]  /*0030*/  ULDC.64 UR4, c[0x0][0x208] ;  /* 0x0000820000047ab9 */ /* 0x000fe20000000a00 */
[----:B------:R-:W3:Y:S06]  /*0040*/  S2R R7, SR_CTAID.X ;  /* 0x0000000000077919 */ /* 0x000eec0000002500 */
[----:B------:R-:W4:Y:S01]  /*0050*/  LDC.64 R2, c[0x0][0x210] ;  /* 0x00008400ff027b82 */ /* 0x000f220000000a00 */
[----:B-1----:R-:W-:-:S04]  /*0060*/  SHF.L.U32 R0, R0, 0x1, RZ ;  /* 0x0000000100007819 */ /* 0x002fc800000006ff */
[----:B------:R-:W-:-:S04]  /*0070*/  LOP3.LUT R0, R0, 0x1fe, RZ, 0xc0, !PT ;  /* 0x000001fe00007812 */ /* 0x000fc800078ec0ff */
[----:B---3--:R-:W-:-:S05]  /*0080*/  LEA R7, R7, R0, 0x9 ;  /* 0x0000000007077211 */ /* 0x008fca00078e48ff */
[----:B------:R-:W-:-:S04]  /*0090*/  IMAD.HI R0, R7, 0x78787879, RZ ;  /* 0x7878787907007827 */ /* 0x000fc800078e02ff */
[----:B----4-:R-:W-:Y:S01]  /*00a0*/  IMAD.WIDE R2, R7, 0x4, R2 ;  /* 0x0000000407027825 */ /* 0x010fe200078e0202 */
[----:B------:R-:W-:-:S04]  /*00b0*/  SHF.R.U32.HI R9, RZ, 0x1f, R0 ;  /* 0x0000001fff097819 */ /* 0x000fc80000011600 */
[----:B------:R-:W-:Y:S01]  /*00c0*/  LEA.HI.SX32 R9, R0, R9, 0x12 ;  /* 0x0000000900097211 */ /* 0x000fe200078f92ff */
[----:B------:R-:W3:Y:S04]  /*00d0*/  LDG.E.64 R6, desc[UR4][R2.64] ;  /* 0x0000000402067981 */ /* 0x000ee8000c1e1b00 */
[----:B------:R-:W-:-:S05]  /*00e0*/  IMAD.HI R0, R9, 0x2aaaaaab, RZ ;  /* 0x2aaaaaab09007827 */ /* 0x000fca00078e02ff */
[----:B------:R-:W-:-:S04]  /*00f0*/  SHF.R.U32.HI R11, RZ, 0x1f, R0 ;  /* 0x0000001fff0b7819 */ /* 0x000fc80000011600 */
[----:B------:R-:W-:-:S05]  /*0100*/  LEA.HI R0, R0, R11, RZ, 0x1b ;  /* 0x0000000b00007211 */ /* 0x000fca00078fd8ff */
[----:B------:R-:W-:-:S04]  /*0110*/  IMAD R9, R0, -0xc0, R9 ;  /* 0xffffff4000097824 */ /* 0x000fc800078e0209 */
[----:B--2---:R-:W-:-:S06]  /*0120*/  IMAD.WIDE R4, R9, 0x4, R4 ;  /* 0x0000000409047825 */ /* 0x004fcc00078e0204 */
[----:B------:R-:W3:Y:S02]  /*0130*/  LDG.E.EL R4, desc[UR4][R4.64] ;  /* 0x0000000404047981 */ /* 0x000ee4000c2e1900 */
[--C-:B---3--:R-:W-:Y:S01]  /*0140*/  FADD R6, R6, R4.reuse ;  /* 0x0000000406067221 */ /* 0x108fe20000000000 */
[----:B------:R-:W-:-:S05]  /*0150*/  FADD R7, R7, R4 ;  /* 0x0000000407077221 */ /* 0x000fca0000000000 */
[----:B------:R-:W-:Y:S01]  /*0160*/  STG.E.64 desc[UR4][R2.64], R6 ;  /* 0x0000000602007986 */ /* 0x000fe2000c101b04 */
[----:B------:R-:W-:Y:S05]  /*0170*/  EXIT ;  /* 0x000000000000794d */ /* 0x000fea0003800000 */
.L_x_0:
[----:B------:R-:W-:-:S00]  /*0180*/  BRA `(.L_x_0) ;  /* 0xfffffffc00fc7947 */ /* 0x000fc0000383ffff */
[----:B------:R-:W-:-:S00]  /*0190*/  NOP ;  /* 0x0000000000007918 */ /* 0x000fc00000000000 */
        /* <DEDUP_REMOVED lines=14> */
.L_x_1:


//--------------------- .nv.constant0.triton_poi_fused_convolution_11 --------------------------
	.section	.nv.constant0.triton_poi_fused_convolution_11,"a",@progbits
	.sectionflags	@""
	.align	4
.nv.constant0.triton_poi_fused_convolution_11:
	.zero		548
